//
// Generated by NVIDIA NVVM Compiler
//
// Compiler Build ID: CL-36424714
// Cuda compilation tools, release 13.0, V13.0.88
// Based on NVVM 20.0.0
//

.version 9.0
.target sm_100
.address_size 64

	// .globl	prelu_fwd_f32

.visible .entry prelu_fwd_f32(
	.param .u64 prelu_fwd_f32_param_0,
	.param .u64 .ptr .align 1 prelu_fwd_f32_param_1,
	.param .f32 prelu_fwd_f32_param_2,
	.param .u64 .ptr .align 1 prelu_fwd_f32_param_3
)
{
	.reg .b32 	%r<5>;
	.reg .b32 	%f<6>;
	.reg .b64 	%rd<8>;

	ld.param.u64 	%rd1, [prelu_fwd_f32_param_1];
	ld.param.f32 	%f1, [prelu_fwd_f32_param_2];
	ld.param.u64 	%rd2, [prelu_fwd_f32_param_3];
	cvta.to.global.u64 	%rd3, %rd2;
	cvta.to.global.u64 	%rd4, %rd1;
	mov.u32 	%r1, %ctaid.x;
	mov.u32 	%r2, %ntid.x;
	mov.u32 	%r3, %tid.x;
	mad.lo.s32 	%r4, %r1, %r2, %r3;
	mul.wide.u32 	%rd5, %r4, 4;
	add.s64 	%rd6, %rd4, %rd5;
	ld.global.f32 	%f2, [%rd6];
	max.f32 	%f3, %f2, 0f00000000;
	min.f32 	%f4, %f2, 0f00000000;
	fma.rn.f32 	%f5, %f1, %f4, %f3;
	add.s64 	%rd7, %rd3, %rd5;
	st.global.f32 	[%rd7], %f5;
	ret;

}
	// .globl	prelu_bwd_f32
.visible .entry prelu_bwd_f32(
	.param .u64 prelu_bwd_f32_param_0,
	.param .u64 .ptr .align 1 prelu_bwd_f32_param_1,
	.param .u64 .ptr .align 1 prelu_bwd_f32_param_2,
	.param .f32 prelu_bwd_f32_param_3,
	.param .u64 .ptr .align 1 prelu_bwd_f32_param_4,
	.param .u64 .ptr .align 1 prelu_bwd_f32_param_5
)
{
	.reg .pred 	%p<2>;
	.reg .b32 	%r<5>;
	.reg .b32 	%f<16>;
	.reg .b64 	%rd<18>;

	ld.param.u64 	%rd4, [prelu_bwd_f32_param_0];
	ld.param.u64 	%rd6, [prelu_bwd_f32_param_1];
	ld.param.u64 	%rd7, [prelu_bwd_f32_param_2];
	ld.param.f32 	%f1, [prelu_bwd_f32_param_3];
	ld.param.u64 	%rd5, [prelu_bwd_f32_param_4];
	ld.param.u64 	%rd8, [prelu_bwd_f32_param_5];
	cvta.to.global.u64 	%rd1, %rd7;
	cvta.to.global.u64 	%rd2, %rd8;
	cvta.to.global.u64 	%rd9, %rd6;
	mov.u32 	%r2, %ctaid.x;
	mov.u32 	%r3, %ntid.x;
	mov.u32 	%r4, %tid.x;
	mad.lo.s32 	%r1, %r2, %r3, %r4;
	mul.wide.u32 	%rd10, %r1, 4;
	add.s64 	%rd3, %rd9, %rd10;
	ld.global.f32 	%f2, [%rd3];
	setp.ltu.f32 	%p1, %f2, 0f00000000;
	@%p1 bra 	$L__BB1_2;
	add.s64 	%rd12, %rd2, %rd10;
	ld.global.f32 	%f3, [%rd12];
	add.s64 	%rd13, %rd1, %rd10;
	ld.global.f32 	%f4, [%rd13];
	add.f32 	%f5, %f3, %f4;
	st.global.f32 	[%rd13], %f5;
	bra.uni 	$L__BB1_3;
$L__BB1_2:
	cvta.to.global.u64 	%rd14, %rd5;
	cvt.rn.f32.u64 	%f6, %rd4;
	rcp.rn.f32 	%f7, %f6;
	add.s64 	%rd16, %rd2, %rd10;
	ld.global.f32 	%f8, [%rd16];
	add.s64 	%rd17, %rd1, %rd10;
	ld.global.f32 	%f9, [%rd17];
	fma.rn.f32 	%f10, %f1, %f8, %f9;
	st.global.f32 	[%rd17], %f10;
	ld.global.f32 	%f11, [%rd3];
	mul.f32 	%f12, %f7, %f11;
	ld.global.f32 	%f13, [%rd16];
	ld.global.f32 	%f14, [%rd14];
	fma.rn.f32 	%f15, %f12, %f13, %f14;
	st.global.f32 	[%rd14], %f15;
$L__BB1_3:
	ret;

}


// ===== COMPILED SASS (sm_100) =====

	.target	sm_100

	.elftype	@"ET_EXEC"


//--------------------- .note.nv.tkinfo           --------------------------
	.section	.note.nv.tkinfo,"",@"SHT_NOTE"
	.sectionflags	@"SHF_NOTE_NV_TKINFO"
	.tkinfo
        /*0018*/ 	.word	0x00000002
        /*0030*/ 	.string	""
        /*0030*/ 	.string	"ptxas"
        /*0030*/ 	.string	"Cuda compilation tools, release 13.0, V13.0.88"
        /*0030*/ 	.string	"Build cuda_13.0.r13.0/compiler.36424714_0"
        /*0030*/ 	.string	"-arch sm_100 -m 64 "



//--------------------- .note.nv.cuinfo           --------------------------
	.section	.note.nv.cuinfo,"",@"SHT_NOTE"
	.sectionflags	@"SHF_NOTE_NV_CUINFO"
        /*0018*/ 	.short	0x0002
        /*001a*/ 	.short	0x0064
        /*001c*/ 	.short	0x0082
	.zero		2


//--------------------- .nv.info                  --------------------------
	.section	.nv.info,"",@"SHT_CUDA_INFO"
	.align	4


	//----- nvinfo : EIATTR_REGCOUNT
	.align		4
        /*0000*/ 	.byte	0x04, 0x2f
        /*0002*/ 	.short	(.L_1 - .L_0)
	.align		4
.L_0:
        /*0004*/ 	.word	index@(prelu_fwd_f32)
        /*0008*/ 	.word	0x0000000c


	//----- nvinfo : EIATTR_FRAME_SIZE
	.align		4
.L_1:
        /*000c*/ 	.byte	0x04, 0x11
        /*000e*/ 	.short	(.L_3 - .L_2)
	.align		4
.L_2:
        /*0010*/ 	.word	index@(prelu_fwd_f32)
        /*0014*/ 	.word	0x00000000


	//----- nvinfo : EIATTR_REGCOUNT
	.align		4
.L_3:
        /*0018*/ 	.byte	0x04, 0x2f
        /*001a*/ 	.short	(.L_5 - .L_4)
	.align		4
.L_4:
        /*001c*/ 	.word	index@(prelu_bwd_f32)
        /*0020*/ 	.word	0x00000012


	//----- nvinfo : EIATTR_FRAME_SIZE
	.align		4
.L_5:
        /*0024*/ 	.byte	0x04, 0x11
        /*0026*/ 	.short	(.L_7 - .L_6)
	.align		4
.L_6:
        /*0028*/ 	.word	index@($__internal_0_$__cuda_sm20_rcp_rn_f32_slowpath)
        /*002c*/ 	.word	0x00000000


	//----- nvinfo : EIATTR_FRAME_SIZE
	.align		4
.L_7:
        /*0030*/ 	.byte	0x04, 0x11
        /*0032*/ 	.short	(.L_9 - .L_8)
	.align		4
.L_8:
        /*0034*/ 	.word	index@(prelu_bwd_f32)
        /*0038*/ 	.word	0x00000000


	//----- nvinfo : EIATTR_MIN_STACK_SIZE
	.align		4
.L_9:
        /*003c*/ 	.byte	0x04, 0x12
        /*003e*/ 	.short	(.L_11 - .L_10)
	.align		4
.L_10:
        /*0040*/ 	.word	index@(prelu_bwd_f32)
        /*0044*/ 	.word	0x00000000


	//----- nvinfo : EIATTR_MIN_STACK_SIZE
	.align		4
.L_11:
        /*0048*/ 	.byte	0x04, 0x12
        /*004a*/ 	.short	(.L_13 - .L_12)
	.align		4
.L_12:
        /*004c*/ 	.word	index@(prelu_fwd_f32)
        /*0050*/ 	.word	0x00000000
.L_13:


//--------------------- .nv.compat                --------------------------
	.section	.nv.compat,"",@"SHT_CUDA_COMPAT_INFO"
	.align	4
        /*0000*/ 	.byte	0x02, 0x09, 0x00, 0x00, 0x02, 0x02, 0x01, 0x00, 0x02, 0x05, 0x05, 0x00, 0x03, 0x07, 0x01, 0x01
        /*0010*/ 	.byte	0x02, 0x03, 0x00, 0x00, 0x02, 0x06, 0x01, 0x00, 0x04, 0x0b, 0x08, 0x00, 0x09, 0x00, 0x00, 0x00
        /*0020*/ 	.byte	0x00, 0x00, 0x00, 0x00


//--------------------- .nv.info.prelu_bwd_f32    --------------------------
	.section	.nv.info.prelu_bwd_f32,"",@"SHT_CUDA_INFO"
	.sectionflags	@""
	.align	4


	//----- nvinfo : EIATTR_CUDA_API_VERSION
	.align		4
        /*0000*/ 	.byte	0x04, 0x37
        /*0002*/ 	.short	(.L_15 - .L_14)
.L_14:
        /*0004*/ 	.word	0x00000082


	//----- nvinfo : EIATTR_KPARAM_INFO
	.align		4
.L_15:
        /*0008*/ 	.byte	0x04, 0x17
        /*000a*/ 	.short	(.L_17 - .L_16)
.L_16:
        /*000c*/ 	.word	0x00000000
        /*0010*/ 	.short	0x0005
        /*0012*/ 	.short	0x0028
        /*0014*/ 	.byte	0x00, 0xf5, 0x21, 0x00


	//----- nvinfo : EIATTR_KPARAM_INFO
	.align		4
.L_17:
        /*0018*/ 	.byte	0x04, 0x17
        /*001a*/ 	.short	(.L_19 - .L_18)
.L_18:
        /*001c*/ 	.word	0x00000000
        /*0020*/ 	.short	0x0004
        /*0022*/ 	.short	0x0020
        /*0024*/ 	.byte	0x00, 0xf5, 0x21, 0x00


	//----- nvinfo : EIATTR_KPARAM_INFO
	.align		4
.L_19:
        /*0028*/ 	.byte	0x04, 0x17
        /*002a*/ 	.short	(.L_21 - .L_20)
.L_20:
        /*002c*/ 	.word	0x00000000
        /*0030*/ 	.short	0x0003
        /*0032*/ 	.short	0x0018
        /*0034*/ 	.byte	0x00, 0xf0, 0x11, 0x00


	//----- nvinfo : EIATTR_KPARAM_INFO
	.align		4
.L_21:
        /*0038*/ 	.byte	0x04, 0x17
        /*003a*/ 	.short	(.L_23 - .L_22)
.L_22:
        /*003c*/ 	.word	0x00000000
        /*0040*/ 	.short	0x0002
        /*0042*/ 	.short	0x0010
        /*0044*/ 	.byte	0x00, 0xf5, 0x21, 0x00


	//----- nvinfo : EIATTR_KPARAM_INFO
	.align		4
.L_23:
        /*0048*/ 	.byte	0x04, 0x17
        /*004a*/ 	.short	(.L_25 - .L_24)
.L_24:
        /*004c*/ 	.word	0x00000000
        /*0050*/ 	.short	0x0001
        /*0052*/ 	.short	0x0008
        /*0054*/ 	.byte	0x00, 0xf5, 0x21, 0x00


	//----- nvinfo : EIATTR_KPARAM_INFO
	.align		4
.L_25:
        /*0058*/ 	.byte	0x04, 0x17
        /*005a*/ 	.short	(.L_27 - .L_26)
.L_26:
        /*005c*/ 	.word	0x00000000
        /*0060*/ 	.short	0x0000
        /*0062*/ 	.short	0x0000
        /*0064*/ 	.byte	0x00, 0xf0, 0x21, 0x00


	//----- nvinfo : EIATTR_SPARSE_MMA_MASK
	.align		4
.L_27:
        /*0068*/ 	.byte	0x03, 0x50
        /*006a*/ 	.short	0x0000


	//----- nvinfo : EIATTR_MAXREG_COUNT
	.align		4
        /*006c*/ 	.byte	0x03, 0x1b
        /*006e*/ 	.short	0x00ff


	//----- nvinfo : EIATTR_MERCURY_ISA_VERSION
	.align		4
        /*0070*/ 	.byte	0x03, 0x5f
        /*0072*/ 	.short	0x0101


	//----- nvinfo : EIATTR_VRC_CTA_INIT_COUNT
	.align		4
        /*0074*/ 	.byte	0x02, 0x4a
	.zero		1
	.zero		1


	//----- nvinfo : EIATTR_EXIT_INSTR_OFFSETS
	.align		4
        /*0078*/ 	.byte	0x04, 0x1c
        /*007a*/ 	.short	(.L_29 - .L_28)


	//   ....[0]....
.L_28:
        /*007c*/ 	.word	0x00000130


	//   ....[1]....
        /*0080*/ 	.word	0x00000320


	//----- nvinfo : EIATTR_CRS_STACK_SIZE
	.align		4
.L_29:
        /*0084*/ 	.byte	0x04, 0x1e
        /*0086*/ 	.short	(.L_31 - .L_30)
.L_30:
        /*0088*/ 	.word	0x00000000


	//----- nvinfo : EIATTR_CBANK_PARAM_SIZE
	.align		4
.L_31:
        /*008c*/ 	.byte	0x03, 0x19
        /*008e*/ 	.short	0x0030


	//----- nvinfo : EIATTR_PARAM_CBANK
	.align		4
        /*0090*/ 	.byte	0x04, 0x0a
        /*0092*/ 	.short	(.L_33 - .L_32)
	.align		4
.L_32:
        /*0094*/ 	.word	index@(.nv.constant0.prelu_bwd_f32)
        /*0098*/ 	.short	0x0380
        /*009a*/ 	.short	0x0030


	//----- nvinfo : EIATTR_SW_WAR
	.align		4
.L_33:
        /*009c*/ 	.byte	0x04, 0x36
        /*009e*/ 	.short	(.L_35 - .L_34)
.L_34:
        /*00a0*/ 	.word	0x00000008
.L_35:


//--------------------- .nv.info.prelu_fwd_f32    --------------------------
	.section	.nv.info.prelu_fwd_f32,"",@"SHT_CUDA_INFO"
	.sectionflags	@""
	.align	4


	//----- nvinfo : EIATTR_CUDA_API_VERSION
	.align		4
        /*0000*/ 	.byte	0x04, 0x37
        /*0002*/ 	.short	(.L_37 - .L_36)
.L_36:
        /*0004*/ 	.word	0x00000082


	//----- nvinfo : EIATTR_KPARAM_INFO
	.align		4
.L_37:
        /*0008*/ 	.byte	0x04, 0x17
        /*000a*/ 	.short	(.L_39 - .L_38)
.L_38:
        /*000c*/ 	.word	0x00000000
        /*0010*/ 	.short	0x0003
        /*0012*/ 	.short	0x0018
        /*0014*/ 	.byte	0x00, 0xf5, 0x21, 0x00


	//----- nvinfo : EIATTR_KPARAM_INFO
	.align		4
.L_39:
        /*0018*/ 	.byte	0x04, 0x17
        /*001a*/ 	.short	(.L_41 - .L_40)
.L_40:
        /*001c*/ 	.word	0x00000000
        /*0020*/ 	.short	0x0002
        /*0022*/ 	.short	0x0010
        /*0024*/ 	.byte	0x00, 0xf0, 0x11, 0x00


	//----- nvinfo : EIATTR_KPARAM_INFO
	.align		4
.L_41:
        /*0028*/ 	.byte	0x04, 0x17
        /*002a*/ 	.short	(.L_43 - .L_42)
.L_42:
        /*002c*/ 	.word	0x00000000
        /*0030*/ 	.short	0x0001
        /*0032*/ 	.short	0x0008
        /*0034*/ 	.byte	0x00, 0xf5, 0x21, 0x00


	//----- nvinfo : EIATTR_KPARAM_INFO
	.align		4
.L_43:
        /*0038*/ 	.byte	0x04, 0x17
        /*003a*/ 	.short	(.L_45 - .L_44)
.L_44:
        /*003c*/ 	.word	0x00000000
        /*0040*/ 	.short	0x0000
        /*0042*/ 	.short	0x0000
        /*0044*/ 	.byte	0x00, 0xf0, 0x21, 0x00


	//----- nvinfo : EIATTR_SPARSE_MMA_MASK
	.align		4
.L_45:
        /*0048*/ 	.byte	0x03, 0x50
        /*004a*/ 	.short	0x0000


	//----- nvinfo : EIATTR_MAXREG_COUNT
	.align		4
        /*004c*/ 	.byte	0x03, 0x1b
        /*004e*/ 	.short	0x00ff


	//----- nvinfo : EIATTR_MERCURY_ISA_VERSION
	.align		4
        /*0050*/ 	.byte	0x03, 0x5f
        /*0052*/ 	.short	0x0101


	//----- nvinfo : EIATTR_VRC_CTA_INIT_COUNT
	.align		4
        /*0054*/ 	.byte	0x02, 0x4a
	.zero		1
	.zero		1


	//----- nvinfo : EIATTR_EXIT_INSTR_OFFSETS
	.align		4
        /*0058*/ 	.byte	0x04, 0x1c
        /*005a*/ 	.short	(.L_47 - .L_46)


	//   ....[0]....
.L_46:
        /*005c*/ 	.word	0x00000100


	//----- nvinfo : EIATTR_CBANK_PARAM_SIZE
	.align		4
.L_47:
        /*0060*/ 	.byte	0x03, 0x19
        /*0062*/ 	.short	0x0020


	//----- nvinfo : EIATTR_PARAM_CBANK
	.align		4
        /*0064*/ 	.byte	0x04, 0x0a
        /*0066*/ 	.short	(.L_49 - .L_48)
	.align		4
.L_48:
        /*0068*/ 	.word	index@(.nv.constant0.prelu_fwd_f32)
        /*006c*/ 	.short	0x0380
        /*006e*/ 	.short	0x0020


	//----- nvinfo : EIATTR_SW_WAR
	.align		4
.L_49:
        /*0070*/ 	.byte	0x04, 0x36
        /*0072*/ 	.short	(.L_51 - .L_50)
.L_50:
        /*0074*/ 	.word	0x00000008
.L_51:


//--------------------- .nv.callgraph             --------------------------
	.section	.nv.callgraph,"",@"SHT_CUDA_CALLGRAPH"
	.align	4
	.sectionentsize	8
	.align		4
        /*0000*/ 	.word	0x00000000
	.align		4
        /*0004*/ 	.word	0xffffffff
	.align		4
        /*0008*/ 	.word	0x00000000
	.align		4
        /*000c*/ 	.word	0xfffffffe
	.align		4
        /*0010*/ 	.word	0x00000000
	.align		4
        /*0014*/ 	.word	0xfffffffd
	.align		4
        /*0018*/ 	.word	0x00000000
	.align		4
        /*001c*/ 	.word	0xfffffffc


//--------------------- .text.prelu_bwd_f32       --------------------------
	.section	.text.prelu_bwd_f32,"ax",@progbits
	.align	128
        .global         prelu_bwd_f32
        .type           prelu_bwd_f32,@function
        .size           prelu_bwd_f32,(.L_x_8 - prelu_bwd_f32)
        .other          prelu_bwd_f32,@"STO_CUDA_ENTRY STV_DEFAULT"
prelu_bwd_f32:
.text.prelu_bwd_f32:
[----:B------:R-:W-:Y:S01]  /*0000*/  LDC R1, c[0x0][0x37c] ;  /* 0x0000df00ff017b82 */ /* 0x000fe20000000800 */
[----:B------:R-:W0:Y:S07]  /*0010*/  S2R R5, SR_TID.X ;  /* 0x0000000000057919 */ /* 0x000e2e0000002100 */
[----:B------:R-:W0:Y:S01]  /*0020*/  S2UR UR6, SR_CTAID.X ;  /* 0x00000000000679c3 */ /* 0x000e220000002500 */
[----:B------:R-:W1:Y:S07]  /*0030*/  LDCU.64 UR4, c[0x0][0x358] ;  /* 0x00006b00ff0477ac */ /* 0x000e6e0008000a00 */
[----:B------:R-:W0:Y:S08]  /*0040*/  LDC R4, c[0x0][0x360] ;  /* 0x0000d800ff047b82 */ /* 0x000e300000000800 */
[----:B------:R-:W2:Y:S01]  /*0050*/  LDC.64 R2, c[0x0][0x388] ;  /* 0x0000e200ff027b82 */ /* 0x000ea20000000a00 */
[----:B0-----:R-:W-:-:S04]  /*0060*/  IMAD R4, R4, UR6, R5 ;  /* 0x0000000604047c24 */ /* 0x001fc8000f8e0205 */
[----:B--2---:R-:W-:-:S05]  /*0070*/  IMAD.WIDE.U32 R2, R4, 0x4, R2 ;  /* 0x0000000404027825 */ /* 0x004fca00078e0002 */
[----:B-1----:R-:W2:Y:S02]  /*0080*/  LDG.E R0, desc[UR4][R2.64] ;  /* 0x0000000402007981 */ /* 0x002ea4000c1e1900 */
[----:B--2---:R-:W-:-:S13]  /*0090*/  FSETP.GE.AND P0, PT, R0, RZ, PT ;  /* 0x000000ff0000720b */ /* 0x004fda0003f06000 */
[----:B------:R-:W-:Y:S05]  /*00a0*/  @!P0 BRA `(.L_x_0) ;  /* 0x0000000000248947 */ /* 0x000fea0003800000 */
[----:B------:R-:W0:Y:S08]  /*00b0*/  LDC.64 R2, c[0x0][0x3a8] ;  /* 0x0000ea00ff027b82 */ /* 0x000e300000000a00 */
[----:B------:R-:W1:Y:S01]  /*00c0*/  LDC.64 R6, c[0x0][0x390] ;  /* 0x0000e400ff067b82 */ /* 0x000e620000000a00 */
[----:B0-----:R-:W-:-:S06]  /*00d0*/  IMAD.WIDE.U32 R2, R4, 0x4, R2 ;  /* 0x0000000404027825 */ /* 0x001fcc00078e0002 */
[----:B------:R-:W2:Y:S01]  /*00e0*/  LDG.E R2, desc[UR4][R2.64] ;  /* 0x0000000402027981 */ /* 0x000ea2000c1e1900 */
[----:B-1----:R-:W-:-:S05]  /*00f0*/  IMAD.WIDE.U32 R4, R4, 0x4, R6 ;  /* 0x0000000404047825 */ /* 0x002fca00078e0006 */
[----:B------:R-:W2:Y:S02]  /*0100*/  LDG.E R7, desc[UR4][R4.64] ;  /* 0x0000000404077981 */ /* 0x000ea4000c1e1900 */
[----:B--2---:R-:W-:-:S05]  /*0110*/  FADD R7, R2, R7 ;  /* 0x0000000702077221 */ /* 0x004fca0000000000 */
[----:B------:R-:W-:Y:S01]  /*0120*/  STG.E desc[UR4][R4.64], R7 ;  /* 0x0000000704007986 */ /* 0x000fe2000c101904 */
[----:B------:R-:W-:Y:S05]  /*0130*/  EXIT ;  /* 0x000000000000794d */ /* 0x000fea0003800000 */
.L_x_0:
[----:B------:R-:W0:Y:S02]  /*0140*/  LDCU.64 UR6, c[0x0][0x380] ;  /* 0x00007000ff0677ac */ /* 0x000e240008000a00 */
[----:B0-----:R-:W0:Y:S02]  /*0150*/  I2F.U64 R0, UR6 ;  /* 0x0000000600007d12 */ /* 0x001e240008301000 */
[----:B0-----:R-:W-:-:S05]  /*0160*/  VIADD R5, R0, 0x1800000 ;  /* 0x0180000000057836 */ /* 0x001fca0000000000 */
[----:B------:R-:W-:-:S04]  /*0170*/  LOP3.LUT R5, R5, 0x7f800000, RZ, 0xc0, !PT ;  /* 0x7f80000005057812 */ /* 0x000fc800078ec0ff */
[----:B------:R-:W-:-:S13]  /*0180*/  ISETP.GT.U32.AND P0, PT, R5, 0x1ffffff, PT ;  /* 0x01ffffff0500780c */ /* 0x000fda0003f04070 */
[----:B------:R-:W-:Y:S05]  /*0190*/  @P0 BRA `(.L_x_1) ;  /* 0x0000000000100947 */ /* 0x000fea0003800000 */
[----:B------:R-:W-:-:S07]  /*01a0*/  MOV R6, 0x1c0 ;  /* 0x000001c000067802 */ /* 0x000fce0000000f00 */
[----:B------:R-:W-:Y:S05]  /*01b0*/  CALL.REL.NOINC `($__internal_0_$__cuda_sm20_rcp_rn_f32_slowpath) ;  /* 0x00000000005c7944 */ /* 0x000fea0003c00000 */
[----:B------:R-:W-:Y:S01]  /*01c0*/  IMAD.MOV.U32 R10, RZ, RZ, R5 ;  /* 0x000000ffff0a7224 */ /* 0x000fe200078e0005 */
[----:B------:R-:W-:Y:S06]  /*01d0*/  BRA `(.L_x_2) ;  /* 0x0000000000107947 */ /* 0x000fec0003800000 */
.L_x_1:
[----:B------:R-:W0:Y:S02]  /*01e0*/  MUFU.RCP R5, R0 ;  /* 0x0000000000057308 */ /* 0x000e240000001000 */
[----:B0-----:R-:W-:-:S04]  /*01f0*/  FFMA R6, R0, R5, -1 ;  /* 0xbf80000000067423 */ /* 0x001fc80000000005 */
[----:B------:R-:W-:-:S04]  /*0200*/  FADD.FTZ R6, -R6, -RZ ;  /* 0x800000ff06067221 */ /* 0x000fc80000010100 */
[----:B------:R-:W-:-:S07]  /*0210*/  FFMA R10, R5, R6, R5 ;  /* 0x00000006050a7223 */ /* 0x000fce0000000005 */
.L_x_2:
[----:B------:R-:W0:Y:S01]  /*0220*/  LDC.64 R6, c[0x0][0x3a8] ;  /* 0x0000ea00ff067b82 */ /* 0x000e220000000a00 */
[----:B------:R-:W1:Y:S07]  /*0230*/  LDCU UR6, c[0x0][0x398] ;  /* 0x00007300ff0677ac */ /* 0x000e6e0008000800 */
[----:B------:R-:W2:Y:S01]  /*0240*/  LDC.64 R8, c[0x0][0x390] ;  /* 0x0000e400ff087b82 */ /* 0x000ea20000000a00 */
[----:B0-----:R-:W-:-:S05]  /*0250*/  IMAD.WIDE.U32 R6, R4, 0x4, R6 ;  /* 0x0000000404067825 */ /* 0x001fca00078e0006 */
[----:B------:R-:W1:Y:S01]  /*0260*/  LDG.E R0, desc[UR4][R6.64] ;  /* 0x0000000406007981 */ /* 0x000e62000c1e1900 */
[----:B--2---:R-:W-:-:S05]  /*0270*/  IMAD.WIDE.U32 R8, R4, 0x4, R8 ;  /* 0x0000000404087825 */ /* 0x004fca00078e0008 */
[----:B------:R-:W1:Y:S01]  /*0280*/  LDG.E R11, desc[UR4][R8.64] ;  /* 0x00000004080b7981 */ /* 0x000e62000c1e1900 */
[----:B------:R-:W0:Y:S01]  /*0290*/  LDC.64 R4, c[0x0][0x3a0] ;  /* 0x0000e800ff047b82 */ /* 0x000e220000000a00 */
[----:B-1----:R-:W-:-:S05]  /*02a0*/  FFMA R11, R0, UR6, R11 ;  /* 0x00000006000b7c23 */ /* 0x002fca000800000b */
[----:B------:R-:W-:Y:S04]  /*02b0*/  STG.E desc[UR4][R8.64], R11 ;  /* 0x0000000b08007986 */ /* 0x000fe8000c101904 */
[----:B------:R-:W2:Y:S04]  /*02c0*/  LDG.E R3, desc[UR4][R2.64] ;  /* 0x0000000402037981 */ /* 0x000ea8000c1e1900 */
[----:B------:R-:W3:Y:S04]  /*02d0*/  LDG.E R13, desc[UR4][R6.64] ;  /* 0x00000004060d7981 */ /* 0x000ee8000c1e1900 */
[----:B0-----:R-:W3:Y:S01]  /*02e0*/  LDG.E R15, desc[UR4][R4.64] ;  /* 0x00000004040f7981 */ /* 0x001ee2000c1e1900 */
[----:B--2---:R-:W-:-:S04]  /*02f0*/  FMUL R10, R3, R10 ;  /* 0x0000000a030a7220 */ /* 0x004fc80000400000 */
[----:B---3--:R-:W-:-:S05]  /*0300*/  FFMA R13, R10, R13, R15 ;  /* 0x0000000d0a0d7223 */ /* 0x008fca000000000f */
[----:B------:R-:W-:Y:S01]  /*0310*/  STG.E desc[UR4][R4.64], R13 ;  /* 0x0000000d04007986 */ /* 0x000fe2000c101904 */
[----:B------:R-:W-:Y:S05]  /*0320*/  EXIT ;  /* 0x000000000000794d */ /* 0x000fea0003800000 */
        .weak           $__internal_0_$__cuda_sm20_rcp_rn_f32_slowpath
        .type           $__internal_0_$__cuda_sm20_rcp_rn_f32_slowpath,@function
        .size           $__internal_0_$__cuda_sm20_rcp_rn_f32_slowpath,(.L_x_8 - $__internal_0_$__cuda_sm20_rcp_rn_f32_slowpath)
$__internal_0_$__cuda_sm20_rcp_rn_f32_slowpath:
[----:B------:R-:W-:-:S04]  /*0330*/  SHF.L.U32 R5, R0, 0x1, RZ ;  /* 0x0000000100057819 */ /* 0x000fc800000006ff */
[----:B------:R-:W-:-:S04]  /*0340*/  SHF.R.U32.HI R5, RZ, 0x18, R5 ;  /* 0x00000018ff057819 */ /* 0x000fc80000011605 */
[----:B------:R-:W-:-:S13]  /*0350*/  ISETP.NE.U32.AND P0, PT, R5, RZ, PT ;  /* 0x000000ff0500720c */ /* 0x000fda0003f05070 */
[----:B------:R-:W-:Y:S05]  /*0360*/  @P0 BRA `(.L_x_3) ;  /* 0x00000000002c0947 */ /* 0x000fea0003800000 */
[----:B------:R-:W-:-:S05]  /*0370*/  IMAD.SHL.U32 R5, R0, 0x2, RZ ;  /* 0x0000000200057824 */ /* 0x000fca00078e00ff */
[----:B------:R-:W-:-:S13]  /*0380*/  ISETP.NE.AND P0, PT, R5, RZ, PT ;  /* 0x000000ff0500720c */ /* 0x000fda0003f05270 */
[----:B------:R2:W3:Y:S01]  /*0390*/  @!P0 MUFU.RCP R5, R0 ;  /* 0x0000000000058308 */ /* 0x0004e20000001000 */
[----:B------:R-:W-:Y:S05]  /*03a0*/  @!P0 BRA `(.L_x_4) ;  /* 0x0000000000a48947 */ /* 0x000fea0003800000 */
[----:B------:R-:W-:-:S04]  /*03b0*/  FFMA R7, R0, 1.84467440737095516160e+19, RZ ;  /* 0x5f80000000077823 */ /* 0x000fc800000000ff */
[----:B--2---:R-:W3:Y:S02]  /*03c0*/  MUFU.RCP R0, R7 ;  /* 0x0000000700007308 */ /* 0x004ee40000001000 */
[----:B---3--:R-:W-:-:S04]  /*03d0*/  FFMA R5, R7, R0, -1 ;  /* 0xbf80000007057423 */ /* 0x008fc80000000000 */
[----:B------:R-:W-:-:S04]  /*03e0*/  FADD.FTZ R5, -R5, -RZ ;  /* 0x800000ff05057221 */ /* 0x000fc80000010100 */
[----:B------:R-:W-:-:S04]  /*03f0*/  FFMA R0, R0, R5, R0 ;  /* 0x0000000500007223 */ /* 0x000fc80000000000 */
[----:B------:R-:W-:Y:S01]  /*0400*/  FFMA R5, R0, 1.84467440737095516160e+19, RZ ;  /* 0x5f80000000057823 */ /* 0x000fe200000000ff */
[----:B------:R-:W-:Y:S06]  /*0410*/  BRA `(.L_x_4) ;  /* 0x0000000000887947 */ /* 0x000fec0003800000 */
.L_x_3:
[----:B------:R-:W-:-:S05]  /*0420*/  VIADD R7, R5, 0xffffff03 ;  /* 0xffffff0305077836 */ /* 0x000fca0000000000 */
[----:B------:R-:W-:-:S13]  /*0430*/  ISETP.GT.U32.AND P0, PT, R7, 0x1, PT ;  /* 0x000000010700780c */ /* 0x000fda0003f04070 */
[----:B------:R-:W-:Y:S05]  /*0440*/  @P0 BRA `(.L_x_5) ;  /* 0x0000000000780947 */ /* 0x000fea0003800000 */
[----:B------:R-:W-:Y:S01]  /*0450*/  LOP3.LUT R8, R0, 0x7fffff, RZ, 0xc0, !PT ;  /* 0x007fffff00087812 */ /* 0x000fe200078ec0ff */
[----:B------:R-:W-:Y:S02]  /*0460*/  HFMA2 R12, -RZ, RZ, 0, 1.78813934326171875e-07 ;  /* 0x00000003ff0c7431 */ /* 0x000fe400000001ff */
[----:B------:R-:W-:Y:S01]  /*0470*/  VIADD R5, R5, 0xffffff04 ;  /* 0xffffff0405057836 */ /* 0x000fe20000000000 */
[----:B------:R-:W-:-:S04]  /*0480*/  LOP3.LUT R8, R8, 0x3f800000, RZ, 0xfc, !PT ;  /* 0x3f80000008087812 */ /* 0x000fc800078efcff */
[----:B------:R-:W0:Y:S01]  /*0490*/  MUFU.RCP R9, R8 ;  /* 0x0000000800097308 */ /* 0x000e220000001000 */
[----:B------:R-:W-:Y:S01]  /*04a0*/  SHF.L.U32 R13, R12, R7, RZ ;  /* 0x000000070c0d7219 */ /* 0x000fe200000006ff */
[----:B0-----:R-:W-:-:S04]  /*04b0*/  FFMA R10, R8, R9, -1 ;  /* 0xbf800000080a7423 */ /* 0x001fc80000000009 */
[----:B------:R-:W-:-:S04]  /*04c0*/  FADD.FTZ R10, -R10, -RZ ;  /* 0x800000ff0a0a7221 */ /* 0x000fc80000010100 */
[CCC-:B------:R-:W-:Y:S01]  /*04d0*/  FFMA.RM R11, R9.reuse, R10.reuse, R9.reuse ;  /* 0x0000000a090b7223 */ /* 0x1c0fe20000004009 */
[----:B------:R-:W-:-:S04]  /*04e0*/  FFMA.RP R10, R9, R10, R9 ;  /* 0x0000000a090a7223 */ /* 0x000fc80000008009 */
[C---:B------:R-:W-:Y:S02]  /*04f0*/  LOP3.LUT R9, R11.reuse, 0x7fffff, RZ, 0xc0, !PT ;  /* 0x007fffff0b097812 */ /* 0x040fe400078ec0ff */
[----:B------:R-:W-:Y:S02]  /*0500*/  FSETP.NEU.FTZ.AND P0, PT, R11, R10, PT ;  /* 0x0000000a0b00720b */ /* 0x000fe40003f1d000 */
[----:B------:R-:W-:Y:S02]  /*0510*/  LOP3.LUT R10, R9, 0x800000, RZ, 0xfc, !PT ;  /* 0x00800000090a7812 */ /* 0x000fe400078efcff */
[----:B------:R-:W-:Y:S02]  /*0520*/  SEL R9, RZ, 0xffffffff, !P0 ;  /* 0xffffffffff097807 */ /* 0x000fe40004000000 */
[----:B------:R-:W-:Y:S02]  /*0530*/  LOP3.LUT R8, R13, R10, RZ, 0xc0, !PT ;  /* 0x0000000a0d087212 */ /* 0x000fe400078ec0ff */
[----:B------:R-:W-:Y:S01]  /*0540*/  SHF.R.U32.HI R5, RZ, R5, R10 ;  /* 0x00000005ff057219 */ /* 0x000fe2000001160a */
[----:B------:R-:W-:Y:S01]  /*0550*/  IMAD.MOV R9, RZ, RZ, -R9 ;  /* 0x000000ffff097224 */ /* 0x000fe200078e0a09 */
[----:B------:R-:W-:-:S04]  /*0560*/  SHF.R.U32.HI R8, RZ, R7, R8 ;  /* 0x00000007ff087219 */ /* 0x000fc80000011608 */
[----:B------:R-:W-:Y:S02]  /*0570*/  LOP3.LUT P1, RZ, R9, R7, R10, 0xf8, !PT ;  /* 0x0000000709ff7212 */ /* 0x000fe4000782f80a */
[C---:B------:R-:W-:Y:S02]  /*0580*/  LOP3.LUT P0, RZ, R8.reuse, 0x1, RZ, 0xc0, !PT ;  /* 0x0000000108ff7812 */ /* 0x040fe4000780c0ff */
[----:B------:R-:W-:-:S04]  /*0590*/  LOP3.LUT P2, RZ, R8, 0x2, RZ, 0xc0, !PT ;  /* 0x0000000208ff7812 */ /* 0x000fc8000784c0ff */
[----:B------:R-:W-:Y:S02]  /*05a0*/  PLOP3.LUT P0, PT, P0, P1, P2, 0xe0, 0x0 ;  /* 0x000000000000781c */ /* 0x000fe40000703c20 */
[----:B------:R-:W-:Y:S02]  /*05b0*/  LOP3.LUT P1, RZ, R0, 0x7fffff, RZ, 0xc0, !PT ;  /* 0x007fffff00ff7812 */ /* 0x000fe4000782c0ff */
[----:B------:R-:W-:-:S04]  /*05c0*/  SEL R7, RZ, 0x1, !P0 ;  /* 0x00000001ff077807 */ /* 0x000fc80004000000 */
[----:B------:R-:W-:-:S04]  /*05d0*/  IADD3 R7, PT, PT, -R7, RZ, RZ ;  /* 0x000000ff07077210 */ /* 0x000fc80007ffe1ff */
[----:B------:R-:W-:-:S13]  /*05e0*/  ISETP.GE.AND P0, PT, R7, RZ, PT ;  /* 0x000000ff0700720c */ /* 0x000fda0003f06270 */
[----:B------:R-:W-:-:S05]  /*05f0*/  @!P0 IADD3 R5, PT, PT, R5, 0x1, RZ ;  /* 0x0000000105058810 */ /* 0x000fca0007ffe0ff */
[----:B------:R-:W-:-:S05]  /*0600*/  @!P1 IMAD.SHL.U32 R5, R5, 0x2, RZ ;  /* 0x0000000205059824 */ /* 0x000fca00078e00ff */
[----:B------:R-:W-:Y:S01]  /*0610*/  LOP3.LUT R5, R5, 0x80000000, R0, 0xf8, !PT ;  /* 0x8000000005057812 */ /* 0x000fe200078ef800 */
[----:B------:R-:W-:Y:S06]  /*0620*/  BRA `(.L_x_4) ;  /* 0x0000000000047947 */ /* 0x000fec0003800000 */
.L_x_5:
[----:B------:R0:W1:Y:S02]  /*0630*/  MUFU.RCP R5, R0 ;  /* 0x0000000000057308 */ /* 0x0000640000001000 */
.L_x_4:
[----:B------:R-:W-:-:S04]  /*0640*/  MOV R7, 0x0 ;  /* 0x0000000000077802 */ /* 0x000fc80000000f00 */
[----:B0123--:R-:W-:Y:S05]  /*0650*/  RET.REL.NODEC R6 `(prelu_bwd_f32) ;  /* 0xfffffff806687950 */ /* 0x00ffea0003c3ffff */
.L_x_6:
[----:B------:R-:W-:-:S00]  /*0660*/  BRA `(.L_x_6) ;  /* 0xfffffffc00fc7947 */ /* 0x000fc0000383ffff */
[----:B------:R-:W-:-:S00]  /*0670*/  NOP ;  /* 0x0000000000007918 */ /* 0x000fc00000000000 */
        /* <DEDUP_REMOVED lines=8> */
.L_x_8:


//--------------------- .text.prelu_fwd_f32       --------------------------
	.section	.text.prelu_fwd_f32,"ax",@progbits
	.align	128
        .global         prelu_fwd_f32
        .type           prelu_fwd_f32,@function
        .size           prelu_fwd_f32,(.L_x_10 - prelu_fwd_f32)
        .other          prelu_fwd_f32,@"STO_CUDA_ENTRY STV_DEFAULT"
prelu_fwd_f32:
.text.prelu_fwd_f32:
[----:B------:R-:W-:Y:S01]  /*0000*/  LDC R1, c[0x0][0x37c] ;  /* 0x0000df00ff017b82 */ /* 0x000fe20000000800 */
[----:B------:R-:W0:Y:S07]  /*0010*/  S2R R0, SR_TID.X ;  /* 0x0000000000007919 */ /* 0x000e2e0000002100 */
[----:B------:R-:W0:Y:S01]  /*0020*/  S2UR UR6, SR_CTAID.X ;  /* 0x00000000000679c3 */ /* 0x000e220000002500 */
[----:B------:R-:W1:Y:S07]  /*0030*/  LDCU.64 UR4, c[0x0][0x358] ;  /* 0x00006b00ff0477ac */ /* 0x000e6e0008000a00 */
[----:B------:R-:W0:Y:S08]  /*0040*/  LDC R7, c[0x0][0x360] ;  /* 0x0000d800ff077b82 */ /* 0x000e300000000800 */
[----:B------:R-:W2:Y:S08]  /*0050*/  LDC.64 R2, c[0x0][0x388] ;  /* 0x0000e200ff027b82 */ /* 0x000eb00000000a00 */
[----:B------:R-:W3:Y:S01]  /*0060*/  LDC.64 R4, c[0x0][0x398] ;  /* 0x0000e600ff047b82 */ /* 0x000ee20000000a00 */
[----:B0-----:R-:W-:Y:S01]  /*0070*/  IMAD R7, R7, UR6, R0 ;  /* 0x0000000607077c24 */ /* 0x001fe2000f8e0200 */
[----:B------:R-:W0:Y:S03]  /*0080*/  LDCU UR6, c[0x0][0x390] ;  /* 0x00007200ff0677ac */ /* 0x000e260008000800 */
[----:B--2---:R-:W-:-:S06]  /*0090*/  IMAD.WIDE.U32 R2, R7, 0x4, R2 ;  /* 0x0000000407027825 */ /* 0x004fcc00078e0002 */
[----:B-1----:R-:W2:Y:S01]  /*00a0*/  LDG.E R2, desc[UR4][R2.64] ;  /* 0x0000000402027981 */ /* 0x002ea2000c1e1900 */
[----:B---3--:R-:W-:Y:S01]  /*00b0*/  IMAD.WIDE.U32 R4, R7, 0x4, R4 ;  /* 0x0000000407047825 */ /* 0x008fe200078e0004 */
[-C--:B--2---:R-:W-:Y:S02]  /*00c0*/  FMNMX R0, RZ, R2.reuse, !PT ;  /* 0x00000002ff007209 */ /* 0x084fe40007800000 */
[----:B------:R-:W-:-:S05]  /*00d0*/  FMNMX R9, RZ, R2, PT ;  /* 0x00000002ff097209 */ /* 0x000fca0003800000 */
[----:B0-----:R-:W-:-:S05]  /*00e0*/  FFMA R9, R9, UR6, R0 ;  /* 0x0000000609097c23 */ /* 0x001fca0008000000 */
[----:B------:R-:W-:Y:S01]  /*00f0*/  STG.E desc[UR4][R4.64], R9 ;  /* 0x0000000904007986 */ /* 0x000fe2000c101904 */
[----:B------:R-:W-:Y:S05]  /*0100*/  EXIT ;  /* 0x000000000000794d */ /* 0x000fea0003800000 */
.L_x_7:
        /* <DEDUP_REMOVED lines=15> */
.L_x_10:


//--------------------- .nv.shared.reserved.0     --------------------------
	.section	.nv.shared.reserved.0,"aw",@nobits
	.weak		__nv_reservedSMEM_offset_0_alias
	.size		__nv_reservedSMEM_offset_0_alias, 0, 64
	.other		__nv_reservedSMEM_offset_0_alias,@"STO_CUDA_RESERVED_SHARED STV_DEFAULT"
__nv_reservedSMEM_offset_0_alias:
	.zero		0
	.zero		64


//--------------------- .nv.constant0.prelu_bwd_f32 --------------------------
	.section	.nv.constant0.prelu_bwd_f32,"a",@progbits
	.sectionflags	@""
	.align	4
.nv.constant0.prelu_bwd_f32:
	.zero		944


//--------------------- .nv.constant0.prelu_fwd_f32 --------------------------
	.section	.nv.constant0.prelu_fwd_f32,"a",@progbits
	.sectionflags	@""
	.align	4
.nv.constant0.prelu_fwd_f32:
	.zero		928


//--------------------- SYMBOLS --------------------------

	.type		.nv.reservedSmem.offset0,@object
	.size		.nv.reservedSmem.offset0,0x4
